//
// Generated by NVIDIA NVVM Compiler
//
// Compiler Build ID: CL-36424714
// Cuda compilation tools, release 13.0, V13.0.88
// Based on NVVM 20.0.0
//

.version 9.0
.target sm_100
.address_size 64

	// .globl	_Z9MatModifyPiS_i

.visible .entry _Z9MatModifyPiS_i(
	.param .u64 .ptr .align 1 _Z9MatModifyPiS_i_param_0,
	.param .u64 .ptr .align 1 _Z9MatModifyPiS_i_param_1,
	.param .u32 _Z9MatModifyPiS_i_param_2
)
{
	.reg .pred 	%p<5>;
	.reg .b32 	%r<34>;
	.reg .b64 	%rd<8>;

	ld.param.u64 	%rd3, [_Z9MatModifyPiS_i_param_0];
	ld.param.u64 	%rd4, [_Z9MatModifyPiS_i_param_1];
	cvta.to.global.u64 	%rd5, %rd3;
	cvta.to.global.u64 	%rd6, %rd4;
	mov.u32 	%r15, %ctaid.x;
	mov.u32 	%r16, %ntid.x;
	mov.u32 	%r17, %tid.x;
	mad.lo.s32 	%r18, %r15, %r16, %r17;
	mul.wide.s32 	%rd7, %r18, 4;
	add.s64 	%rd1, %rd6, %rd7;
	mov.b32 	%r31, 1;
	st.global.u32 	[%rd1], %r31;
	add.s64 	%rd2, %rd5, %rd7;
	add.s32 	%r1, %r15, 1;
	and.b32  	%r2, %r1, 3;
	setp.lt.u32 	%p1, %r15, 3;
	@%p1 bra 	$L__BB0_3;
	and.b32  	%r20, %r1, 2147483644;
	neg.s32 	%r29, %r20;
	mov.b32 	%r31, 1;
$L__BB0_2:
	ld.global.u32 	%r21, [%rd2];
	mul.lo.s32 	%r22, %r31, %r21;
	st.global.u32 	[%rd1], %r22;
	ld.global.u32 	%r23, [%rd2];
	mul.lo.s32 	%r24, %r22, %r23;
	st.global.u32 	[%rd1], %r24;
	ld.global.u32 	%r25, [%rd2];
	mul.lo.s32 	%r26, %r24, %r25;
	st.global.u32 	[%rd1], %r26;
	ld.global.u32 	%r27, [%rd2];
	mul.lo.s32 	%r31, %r26, %r27;
	st.global.u32 	[%rd1], %r31;
	add.s32 	%r29, %r29, 4;
	setp.ne.s32 	%p2, %r29, 0;
	@%p2 bra 	$L__BB0_2;
$L__BB0_3:
	setp.eq.s32 	%p3, %r2, 0;
	@%p3 bra 	$L__BB0_6;
	neg.s32 	%r32, %r2;
$L__BB0_5:
	.pragma "nounroll";
	ld.global.u32 	%r28, [%rd2];
	mul.lo.s32 	%r31, %r31, %r28;
	st.global.u32 	[%rd1], %r31;
	add.s32 	%r32, %r32, 1;
	setp.ne.s32 	%p4, %r32, 0;
	@%p4 bra 	$L__BB0_5;
$L__BB0_6:
	ret;

}


// ===== COMPILED SASS (sm_100) =====

	.target	sm_100

	.elftype	@"ET_EXEC"


//--------------------- .note.nv.tkinfo           --------------------------
	.section	.note.nv.tkinfo,"",@"SHT_NOTE"
	.sectionflags	@"SHF_NOTE_NV_TKINFO"
	.tkinfo
        /*0018*/ 	.word	0x00000002
        /*0030*/ 	.string	""
        /*0030*/ 	.string	"ptxas"
        /*0030*/ 	.string	"Cuda compilation tools, release 13.0, V13.0.88"
        /*0030*/ 	.string	"Build cuda_13.0.r13.0/compiler.36424714_0"
        /*0030*/ 	.string	"-arch sm_100 -m 64 "



//--------------------- .note.nv.cuinfo           --------------------------
	.section	.note.nv.cuinfo,"",@"SHT_NOTE"
	.sectionflags	@"SHF_NOTE_NV_CUINFO"
        /*0018*/ 	.short	0x0002
        /*001a*/ 	.short	0x0064
        /*001c*/ 	.short	0x0082
	.zero		2


//--------------------- .nv.info                  --------------------------
	.section	.nv.info,"",@"SHT_CUDA_INFO"
	.align	4


	//----- nvinfo : EIATTR_REGCOUNT
	.align		4
        /*0000*/ 	.byte	0x04, 0x2f
        /*0002*/ 	.short	(.L_1 - .L_0)
	.align		4
.L_0:
        /*0004*/ 	.word	index@(_Z9MatModifyPiS_i)
        /*0008*/ 	.word	0x00000012


	//----- nvinfo : EIATTR_FRAME_SIZE
	.align		4
.L_1:
        /*000c*/ 	.byte	0x04, 0x11
        /*000e*/ 	.short	(.L_3 - .L_2)
	.align		4
.L_2:
        /*0010*/ 	.word	index@(_Z9MatModifyPiS_i)
        /*0014*/ 	.word	0x00000000


	//----- nvinfo : EIATTR_MIN_STACK_SIZE
	.align		4
.L_3:
        /*0018*/ 	.byte	0x04, 0x12
        /*001a*/ 	.short	(.L_5 - .L_4)
	.align		4
.L_4:
        /*001c*/ 	.word	index@(_Z9MatModifyPiS_i)
        /*0020*/ 	.word	0x00000000
.L_5:


//--------------------- .nv.compat                --------------------------
	.section	.nv.compat,"",@"SHT_CUDA_COMPAT_INFO"
	.align	4
        /*0000*/ 	.byte	0x02, 0x09, 0x00, 0x00, 0x02, 0x02, 0x01, 0x00, 0x02, 0x05, 0x05, 0x00, 0x03, 0x07, 0x01, 0x01
        /*0010*/ 	.byte	0x02, 0x03, 0x00, 0x00, 0x02, 0x06, 0x01, 0x00, 0x04, 0x0b, 0x08, 0x00, 0x09, 0x00, 0x00, 0x00
        /*0020*/ 	.byte	0x00, 0x00, 0x00, 0x00


//--------------------- .nv.info._Z9MatModifyPiS_i --------------------------
	.section	.nv.info._Z9MatModifyPiS_i,"",@"SHT_CUDA_INFO"
	.sectionflags	@""
	.align	4


	//----- nvinfo : EIATTR_CUDA_API_VERSION
	.align		4
        /*0000*/ 	.byte	0x04, 0x37
        /*0002*/ 	.short	(.L_7 - .L_6)
.L_6:
        /*0004*/ 	.word	0x00000082


	//----- nvinfo : EIATTR_KPARAM_INFO
	.align		4
.L_7:
        /*0008*/ 	.byte	0x04, 0x17
        /*000a*/ 	.short	(.L_9 - .L_8)
.L_8:
        /*000c*/ 	.word	0x00000000
        /*0010*/ 	.short	0x0002
        /*0012*/ 	.short	0x0010
        /*0014*/ 	.byte	0x00, 0xf0, 0x11, 0x00


	//----- nvinfo : EIATTR_KPARAM_INFO
	.align		4
.L_9:
        /*0018*/ 	.byte	0x04, 0x17
        /*001a*/ 	.short	(.L_11 - .L_10)
.L_10:
        /*001c*/ 	.word	0x00000000
        /*0020*/ 	.short	0x0001
        /*0022*/ 	.short	0x0008
        /*0024*/ 	.byte	0x00, 0xf5, 0x21, 0x00


	//----- nvinfo : EIATTR_KPARAM_INFO
	.align		4
.L_11:
        /*0028*/ 	.byte	0x04, 0x17
        /*002a*/ 	.short	(.L_13 - .L_12)
.L_12:
        /*002c*/ 	.word	0x00000000
        /*0030*/ 	.short	0x0000
        /*0032*/ 	.short	0x0000
        /*0034*/ 	.byte	0x00, 0xf5, 0x21, 0x00


	//----- nvinfo : EIATTR_SPARSE_MMA_MASK
	.align		4
.L_13:
        /*0038*/ 	.byte	0x03, 0x50
        /*003a*/ 	.short	0x0000


	//----- nvinfo : EIATTR_MAXREG_COUNT
	.align		4
        /*003c*/ 	.byte	0x03, 0x1b
        /*003e*/ 	.short	0x00ff


	//----- nvinfo : EIATTR_MERCURY_ISA_VERSION
	.align		4
        /*0040*/ 	.byte	0x03, 0x5f
        /*0042*/ 	.short	0x0101


	//----- nvinfo : EIATTR_VRC_CTA_INIT_COUNT
	.align		4
        /*0044*/ 	.byte	0x02, 0x4a
	.zero		1
	.zero		1


	//----- nvinfo : EIATTR_EXIT_INSTR_OFFSETS
	.align		4
        /*0048*/ 	.byte	0x04, 0x1c
        /*004a*/ 	.short	(.L_15 - .L_14)


	//   ....[0]....
.L_14:
        /*004c*/ 	.word	0x000007d0


	//   ....[1]....
        /*0050*/ 	.word	0x00000850


	//----- nvinfo : EIATTR_CBANK_PARAM_SIZE
	.align		4
.L_15:
        /*0054*/ 	.byte	0x03, 0x19
        /*0056*/ 	.short	0x0014


	//----- nvinfo : EIATTR_PARAM_CBANK
	.align		4
        /*0058*/ 	.byte	0x04, 0x0a
        /*005a*/ 	.short	(.L_17 - .L_16)
	.align		4
.L_16:
        /*005c*/ 	.word	index@(.nv.constant0._Z9MatModifyPiS_i)
        /*0060*/ 	.short	0x0380
        /*0062*/ 	.short	0x0014


	//----- nvinfo : EIATTR_SW_WAR
	.align		4
.L_17:
        /*0064*/ 	.byte	0x04, 0x36
        /*0066*/ 	.short	(.L_19 - .L_18)
.L_18:
        /*0068*/ 	.word	0x00000008
.L_19:


//--------------------- .nv.callgraph             --------------------------
	.section	.nv.callgraph,"",@"SHT_CUDA_CALLGRAPH"
	.align	4
	.sectionentsize	8
	.align		4
        /*0000*/ 	.word	0x00000000
	.align		4
        /*0004*/ 	.word	0xffffffff
	.align		4
        /*0008*/ 	.word	0x00000000
	.align		4
        /*000c*/ 	.word	0xfffffffe
	.align		4
        /*0010*/ 	.word	0x00000000
	.align		4
        /*0014*/ 	.word	0xfffffffd
	.align		4
        /*0018*/ 	.word	0x00000000
	.align		4
        /*001c*/ 	.word	0xfffffffc


//--------------------- .text._Z9MatModifyPiS_i   --------------------------
	.section	.text._Z9MatModifyPiS_i,"ax",@progbits
	.align	128
        .global         _Z9MatModifyPiS_i
        .type           _Z9MatModifyPiS_i,@function
        .size           _Z9MatModifyPiS_i,(.L_x_7 - _Z9MatModifyPiS_i)
        .other          _Z9MatModifyPiS_i,@"STO_CUDA_ENTRY STV_DEFAULT"
_Z9MatModifyPiS_i:
.text._Z9MatModifyPiS_i:
[----:B------:R-:W-:Y:S01]  /*0000*/  LDC R1, c[0x0][0x37c] ;  /* 0x0000df00ff017b82 */ /* 0x000fe20000000800 */
[----:B------:R-:W0:Y:S07]  /*0010*/  S2R R0, SR_TID.X ;  /* 0x0000000000007919 */ /* 0x000e2e0000002100 */
[----:B------:R-:W1:Y:S01]  /*0020*/  S2UR UR8, SR_CTAID.X ;  /* 0x00000000000879c3 */ /* 0x000e620000002500 */
[----:B------:R-:W2:Y:S01]  /*0030*/  LDCU.64 UR6, c[0x0][0x358] ;  /* 0x00006b00ff0677ac */ /* 0x000ea20008000a00 */
[----:B------:R-:W-:-:S06]  /*0040*/  HFMA2 R9, -RZ, RZ, 0, 5.9604644775390625e-08 ;  /* 0x00000001ff097431 */ /* 0x000fcc00000001ff */
[----:B------:R-:W0:Y:S08]  /*0050*/  LDC R7, c[0x0][0x360] ;  /* 0x0000d800ff077b82 */ /* 0x000e300000000800 */
[----:B------:R-:W3:Y:S08]  /*0060*/  LDC.64 R2, c[0x0][0x388] ;  /* 0x0000e200ff027b82 */ /* 0x000ef00000000a00 */
[----:B------:R-:W4:Y:S01]  /*0070*/  LDC.64 R4, c[0x0][0x380] ;  /* 0x0000e000ff047b82 */ /* 0x000f220000000a00 */
[----:B-1----:R-:W-:-:S02]  /*0080*/  UISETP.GE.U32.AND UP0, UPT, UR8, 0x3, UPT ;  /* 0x000000030800788c */ /* 0x002fc4000bf06070 */
[----:B------:R-:W-:-:S04]  /*0090*/  UIADD3 UR4, UPT, UPT, UR8, 0x1, URZ ;  /* 0x0000000108047890 */ /* 0x000fc8000fffe0ff */
[----:B------:R-:W-:Y:S01]  /*00a0*/  ULOP3.LUT UR5, UR4, 0x3, URZ, 0xc0, !UPT ;  /* 0x0000000304057892 */ /* 0x000fe2000f8ec0ff */
[----:B0-----:R-:W-:-:S04]  /*00b0*/  IMAD R7, R7, UR8, R0 ;  /* 0x0000000807077c24 */ /* 0x001fc8000f8e0200 */
[----:B---3--:R-:W-:-:S05]  /*00c0*/  IMAD.WIDE R2, R7, 0x4, R2 ;  /* 0x0000000407027825 */ /* 0x008fca00078e0202 */
[----:B--2---:R0:W-:Y:S01]  /*00d0*/  STG.E desc[UR6][R2.64], R9 ;  /* 0x0000000902007986 */ /* 0x0041e2000c101906 */
[----:B----4-:R-:W-:Y:S01]  /*00e0*/  IMAD.WIDE R4, R7, 0x4, R4 ;  /* 0x0000000407047825 */ /* 0x010fe200078e0204 */
[----:B------:R-:W-:Y:S01]  /*00f0*/  MOV R7, 0x1 ;  /* 0x0000000100077802 */ /* 0x000fe20000000f00 */
[----:B------:R-:W-:Y:S06]  /*0100*/  BRA.U !UP0, `(.L_x_0) ;  /* 0x0000000508ac7547 */ /* 0x000fec000b800000 */
[----:B------:R-:W-:Y:S01]  /*0110*/  ULOP3.LUT UR4, UR4, 0x7ffffffc, URZ, 0xc0, !UPT ;  /* 0x7ffffffc04047892 */ /* 0x000fe2000f8ec0ff */
[----:B------:R-:W-:-:S03]  /*0120*/  MOV R7, 0x1 ;  /* 0x0000000100077802 */ /* 0x000fc60000000f00 */
[----:B------:R-:W-:-:S04]  /*0130*/  UIADD3 UR4, UPT, UPT, -UR4, URZ, URZ ;  /* 0x000000ff04047290 */ /* 0x000fc8000fffe1ff */
[----:B------:R-:W-:-:S09]  /*0140*/  UISETP.GE.AND UP0, UPT, UR4, URZ, UPT ;  /* 0x000000ff0400728c */ /* 0x000fd2000bf06270 */
[----:B------:R-:W-:Y:S05]  /*0150*/  BRA.U UP0, `(.L_x_1) ;  /* 0x00000005005c7547 */ /* 0x000fea000b800000 */
[----:B------:R-:W-:Y:S02]  /*0160*/  UIADD3 UR8, UPT, UPT, -UR4, URZ, URZ ;  /* 0x000000ff04087290 */ /* 0x000fe4000fffe1ff */
[----:B------:R-:W-:Y:S02]  /*0170*/  UPLOP3.LUT UP0, UPT, UPT, UPT, UPT, 0x80, 0x8 ;  /* 0x000000000008789c */ /* 0x000fe40003f0f070 */
[----:B------:R-:W-:-:S09]  /*0180*/  UISETP.GT.AND UP1, UPT, UR8, 0xc, UPT ;  /* 0x0000000c0800788c */ /* 0x000fd2000bf24270 */
[----:B------:R-:W-:Y:S05]  /*0190*/  BRA.U !UP1, `(.L_x_2) ;  /* 0x0000000109d07547 */ /* 0x000fea000b800000 */
[----:B------:R-:W-:-:S11]  /*01a0*/  UPLOP3.LUT UP0, UPT, UPT, UPT, UPT, 0x40, 0x4 ;  /* 0x000000000004789c */ /* 0x000fd60003f0e870 */
.L_x_3:
[----:B--2---:R-:W2:Y:S02]  /*01b0*/  LDG.E R0, desc[UR6][R4.64] ;  /* 0x0000000604007981 */ /* 0x004ea4000c1e1900 */
[----:B--2---:R-:W-:-:S05]  /*01c0*/  IMAD R7, R0, R7, RZ ;  /* 0x0000000700077224 */ /* 0x004fca00078e02ff */
[----:B------:R1:W-:Y:S04]  /*01d0*/  STG.E desc[UR6][R2.64], R7 ;  /* 0x0000000702007986 */ /* 0x0003e8000c101906 */
[----:B------:R-:W0:Y:S02]  /*01e0*/  LDG.E R0, desc[UR6][R4.64] ;  /* 0x0000000604007981 */ /* 0x000e24000c1e1900 */
[----:B0-----:R-:W-:-:S05]  /*01f0*/  IMAD R9, R7, R0, RZ ;  /* 0x0000000007097224 */ /* 0x001fca00078e02ff */
[----:B------:R0:W-:Y:S04]  /*0200*/  STG.E desc[UR6][R2.64], R9 ;  /* 0x0000000902007986 */ /* 0x0001e8000c101906 */
[----:B------:R-:W2:Y:S02]  /*0210*/  LDG.E R0, desc[UR6][R4.64] ;  /* 0x0000000604007981 */ /* 0x000ea4000c1e1900 */
[----:B--2---:R-:W-:-:S05]  /*0220*/  IMAD R11, R9, R0, RZ ;  /* 0x00000000090b7224 */ /* 0x004fca00078e02ff */
[----:B------:R2:W-:Y:S04]  /*0230*/  STG.E desc[UR6][R2.64], R11 ;  /* 0x0000000b02007986 */ /* 0x0005e8000c101906 */
[----:B------:R-:W3:Y:S02]  /*0240*/  LDG.E R0, desc[UR6][R4.64] ;  /* 0x0000000604007981 */ /* 0x000ee4000c1e1900 */
[----:B---3--:R-:W-:-:S05]  /*0250*/  IMAD R13, R11, R0, RZ ;  /* 0x000000000b0d7224 */ /* 0x008fca00078e02ff */
[----:B------:R3:W-:Y:S04]  /*0260*/  STG.E desc[UR6][R2.64], R13 ;  /* 0x0000000d02007986 */ /* 0x0007e8000c101906 */
[----:B------:R-:W1:Y:S02]  /*0270*/  LDG.E R0, desc[UR6][R4.64] ;  /* 0x0000000604007981 */ /* 0x000e64000c1e1900 */
[----:B-1----:R-:W-:-:S05]  /*0280*/  IMAD R7, R13, R0, RZ ;  /* 0x000000000d077224 */ /* 0x002fca00078e02ff */
        /* <DEDUP_REMOVED lines=12> */
[----:B------:R-:W-:Y:S04]  /*0350*/  STG.E desc[UR6][R2.64], R7 ;  /* 0x0000000702007986 */ /* 0x000fe8000c101906 */
        /* <DEDUP_REMOVED lines=9> */
[----:B------:R-:W3:Y:S02]  /*03f0*/  LDG.E R0, desc[UR6][R4.64] ;  /* 0x0000000604007981 */ /* 0x000ee4000c1e1900 */
[----:B---3--:R-:W-:-:S05]  /*0400*/  IMAD R15, R13, R0, RZ ;  /* 0x000000000d0f7224 */ /* 0x008fca00078e02ff */
[----:B------:R2:W-:Y:S04]  /*0410*/  STG.E desc[UR6][R2.64], R15 ;  /* 0x0000000f02007986 */ /* 0x0005e8000c101906 */
[----:B------:R-:W0:Y:S02]  /*0420*/  LDG.E R0, desc[UR6][R4.64] ;  /* 0x0000000604007981 */ /* 0x000e24000c1e1900 */
[----:B0-----:R-:W-:-:S05]  /*0430*/  IMAD R9, R15, R0, RZ ;  /* 0x000000000f097224 */ /* 0x001fca00078e02ff */
[----:B------:R2:W-:Y:S04]  /*0440*/  STG.E desc[UR6][R2.64], R9 ;  /* 0x0000000902007986 */ /* 0x0005e8000c101906 */
[----:B------:R-:W1:Y:S02]  /*0450*/  LDG.E R0, desc[UR6][R4.64] ;  /* 0x0000000604007981 */ /* 0x000e64000c1e1900 */
[----:B-1----:R-:W-:-:S05]  /*0460*/  IMAD R11, R9, R0, RZ ;  /* 0x00000000090b7224 */ /* 0x002fca00078e02ff */
[----:B------:R2:W-:Y:S04]  /*0470*/  STG.E desc[UR6][R2.64], R11 ;  /* 0x0000000b02007986 */ /* 0x0005e8000c101906 */
[----:B------:R-:W3:Y:S01]  /*0480*/  LDG.E R0, desc[UR6][R4.64] ;  /* 0x0000000604007981 */ /* 0x000ee2000c1e1900 */
[----:B------:R-:W-:-:S04]  /*0490*/  UIADD3 UR4, UPT, UPT, UR4, 0x10, URZ ;  /* 0x0000001004047890 */ /* 0x000fc8000fffe0ff */
[----:B------:R-:W-:Y:S01]  /*04a0*/  UISETP.GE.AND UP1, UPT, UR4, -0xc, UPT ;  /* 0xfffffff40400788c */ /* 0x000fe2000bf26270 */
[----:B---3--:R-:W-:-:S05]  /*04b0*/  IMAD R7, R11, R0, RZ ;  /* 0x000000000b077224 */ /* 0x008fca00078e02ff */
[----:B------:R2:W-:Y:S03]  /*04c0*/  STG.E desc[UR6][R2.64], R7 ;  /* 0x0000000702007986 */ /* 0x0005e6000c101906 */
[----:B------:R-:W-:Y:S05]  /*04d0*/  BRA.U !UP1, `(.L_x_3) ;  /* 0xfffffffd09347547 */ /* 0x000fea000b83ffff */
.L_x_2:
[----:B------:R-:W-:-:S04]  /*04e0*/  UIADD3 UR8, UPT, UPT, -UR4, URZ, URZ ;  /* 0x000000ff04087290 */ /* 0x000fc8000fffe1ff */
[----:B------:R-:W-:-:S09]  /*04f0*/  UISETP.GT.AND UP1, UPT, UR8, 0x4, UPT ;  /* 0x000000040800788c */ /* 0x000fd2000bf24270 */
[----:B------:R-:W-:Y:S05]  /*0500*/  BRA.U !UP1, `(.L_x_4) ;  /* 0x0000000109687547 */ /* 0x000fea000b800000 */
[----:B------:R-:W2:Y:S02]  /*0510*/  LDG.E R0, desc[UR6][R4.64] ;  /* 0x0000000604007981 */ /* 0x000ea4000c1e1900 */
[----:B--2---:R-:W-:-:S05]  /*0520*/  IMAD R7, R7, R0, RZ ;  /* 0x0000000007077224 */ /* 0x004fca00078e02ff */
[----:B------:R-:W-:Y:S04]  /*0530*/  STG.E desc[UR6][R2.64], R7 ;  /* 0x0000000702007986 */ /* 0x000fe8000c101906 */
[----:B------:R-:W0:Y:S02]  /*0540*/  LDG.E R0, desc[UR6][R4.64] ;  /* 0x0000000604007981 */ /* 0x000e24000c1e1900 */
[----:B0-----:R-:W-:-:S05]  /*0550*/  IMAD R9, R7, R0, RZ ;  /* 0x0000000007097224 */ /* 0x001fca00078e02ff */
[----:B------:R0:W-:Y:S04]  /*0560*/  STG.E desc[UR6][R2.64], R9 ;  /* 0x0000000902007986 */ /* 0x0001e8000c101906 */
[----:B------:R-:W2:Y:S02]  /*0570*/  LDG.E R0, desc[UR6][R4.64] ;  /* 0x0000000604007981 */ /* 0x000ea4000c1e1900 */
[----:B--2---:R-:W-:-:S05]  /*0580*/  IMAD R11, R9, R0, RZ ;  /* 0x00000000090b7224 */ /* 0x004fca00078e02ff */
[----:B------:R1:W-:Y:S04]  /*0590*/  STG.E desc[UR6][R2.64], R11 ;  /* 0x0000000b02007986 */ /* 0x0003e8000c101906 */
[----:B------:R-:W2:Y:S02]  /*05a0*/  LDG.E R0, desc[UR6][R4.64] ;  /* 0x0000000604007981 */ /* 0x000ea4000c1e1900 */
[----:B--2---:R-:W-:-:S05]  /*05b0*/  IMAD R13, R11, R0, RZ ;  /* 0x000000000b0d7224 */ /* 0x004fca00078e02ff */
[----:B------:R3:W-:Y:S04]  /*05c0*/  STG.E desc[UR6][R2.64], R13 ;  /* 0x0000000d02007986 */ /* 0x0007e8000c101906 */
[----:B------:R-:W2:Y:S02]  /*05d0*/  LDG.E R0, desc[UR6][R4.64] ;  /* 0x0000000604007981 */ /* 0x000ea4000c1e1900 */
[----:B--2---:R-:W-:-:S05]  /*05e0*/  IMAD R15, R13, R0, RZ ;  /* 0x000000000d0f7224 */ /* 0x004fca00078e02ff */
[----:B------:R3:W-:Y:S04]  /*05f0*/  STG.E desc[UR6][R2.64], R15 ;  /* 0x0000000f02007986 */ /* 0x0007e8000c101906 */
[----:B------:R-:W0:Y:S02]  /*0600*/  LDG.E R0, desc[UR6][R4.64] ;  /* 0x0000000604007981 */ /* 0x000e24000c1e1900 */
[----:B0-----:R-:W-:-:S05]  /*0610*/  IMAD R9, R15, R0, RZ ;  /* 0x000000000f097224 */ /* 0x001fca00078e02ff */
[----:B------:R3:W-:Y:S04]  /*0620*/  STG.E desc[UR6][R2.64], R9 ;  /* 0x0000000902007986 */ /* 0x0007e8000c101906 */
[----:B------:R-:W1:Y:S02]  /*0630*/  LDG.E R0, desc[UR6][R4.64] ;  /* 0x0000000604007981 */ /* 0x000e64000c1e1900 */
[----:B-1----:R-:W-:-:S05]  /*0640*/  IMAD R11, R9, R0, RZ ;  /* 0x00000000090b7224 */ /* 0x002fca00078e02ff */
[----:B------:R3:W-:Y:S04]  /*0650*/  STG.E desc[UR6][R2.64], R11 ;  /* 0x0000000b02007986 */ /* 0x0007e8000c101906 */
[----:B------:R-:W2:Y:S01]  /*0660*/  LDG.E R0, desc[UR6][R4.64] ;  /* 0x0000000604007981 */ /* 0x000ea2000c1e1900 */
[----:B------:R-:W-:Y:S02]  /*0670*/  UIADD3 UR4, UPT, UPT, UR4, 0x8, URZ ;  /* 0x0000000804047890 */ /* 0x000fe4000fffe0ff */
[----:B------:R-:W-:Y:S01]  /*0680*/  UPLOP3.LUT UP0, UPT, UPT, UPT, UPT, 0x40, 0x4 ;  /* 0x000000000004789c */ /* 0x000fe20003f0e870 */
[----:B--2---:R-:W-:-:S05]  /*0690*/  IMAD R7, R11, R0, RZ ;  /* 0x000000000b077224 */ /* 0x004fca00078e02ff */
[----:B------:R3:W-:Y:S05]  /*06a0*/  STG.E desc[UR6][R2.64], R7 ;  /* 0x0000000702007986 */ /* 0x0007ea000c101906 */
.L_x_4:
[----:B------:R-:W-:-:S09]  /*06b0*/  UISETP.NE.OR UP0, UPT, UR4, URZ, UP0 ;  /* 0x000000ff0400728c */ /* 0x000fd20008705670 */
[----:B------:R-:W-:Y:S05]  /*06c0*/  BRA.U !UP0, `(.L_x_0) ;  /* 0x00000001083c7547 */ /* 0x000fea000b800000 */
.L_x_1:
[----:B------:R-:W0:Y:S02]  /*06d0*/  LDG.E R0, desc[UR6][R4.64] ;  /* 0x0000000604007981 */ /* 0x000e24000c1e1900 */
[----:B0123--:R-:W-:-:S05]  /*06e0*/  IMAD R9, R0, R7, RZ ;  /* 0x0000000700097224 */ /* 0x00ffca00078e02ff */
[----:B------:R1:W-:Y:S04]  /*06f0*/  STG.E desc[UR6][R2.64], R9 ;  /* 0x0000000902007986 */ /* 0x0003e8000c101906 */
[----:B------:R-:W2:Y:S02]  /*0700*/  LDG.E R0, desc[UR6][R4.64] ;  /* 0x0000000604007981 */ /* 0x000ea4000c1e1900 */
[----:B--2---:R-:W-:-:S05]  /*0710*/  IMAD R11, R9, R0, RZ ;  /* 0x00000000090b7224 */ /* 0x004fca00078e02ff */
[----:B------:R1:W-:Y:S04]  /*0720*/  STG.E desc[UR6][R2.64], R11 ;  /* 0x0000000b02007986 */ /* 0x0003e8000c101906 */
[----:B------:R-:W2:Y:S02]  /*0730*/  LDG.E R0, desc[UR6][R4.64] ;  /* 0x0000000604007981 */ /* 0x000ea4000c1e1900 */
[----:B--2---:R-:W-:-:S05]  /*0740*/  IMAD R13, R11, R0, RZ ;  /* 0x000000000b0d7224 */ /* 0x004fca00078e02ff */
[----:B------:R1:W-:Y:S04]  /*0750*/  STG.E desc[UR6][R2.64], R13 ;  /* 0x0000000d02007986 */ /* 0x0003e8000c101906 */
[----:B------:R-:W2:Y:S01]  /*0760*/  LDG.E R0, desc[UR6][R4.64] ;  /* 0x0000000604007981 */ /* 0x000ea2000c1e1900 */
[----:B------:R-:W-:-:S04]  /*0770*/  UIADD3 UR4, UPT, UPT, UR4, 0x4, URZ ;  /* 0x0000000404047890 */ /* 0x000fc8000fffe0ff */
[----:B------:R-:W-:Y:S01]  /*0780*/  UISETP.NE.AND UP0, UPT, UR4, URZ, UPT ;  /* 0x000000ff0400728c */ /* 0x000fe2000bf05270 */
[----:B--2---:R-:W-:-:S05]  /*0790*/  IMAD R7, R13, R0, RZ ;  /* 0x000000000d077224 */ /* 0x004fca00078e02ff */
[----:B------:R1:W-:Y:S03]  /*07a0*/  STG.E desc[UR6][R2.64], R7 ;  /* 0x0000000702007986 */ /* 0x0003e6000c101906 */
[----:B------:R-:W-:Y:S05]  /*07b0*/  BRA.U UP0, `(.L_x_1) ;  /* 0xfffffffd00c47547 */ /* 0x000fea000b83ffff */
.L_x_0:
[----:B------:R-:W-:-:S13]  /*07c0*/  ISETP.NE.AND P0, PT, RZ, UR5, PT ;  /* 0x00000005ff007c0c */ /* 0x000fda000bf05270 */
[----:B------:R-:W-:Y:S05]  /*07d0*/  @!P0 EXIT ;  /* 0x000000000000894d */ /* 0x000fea0003800000 */
[----:B------:R-:W-:-:S12]  /*07e0*/  UIADD3 UR5, UPT, UPT, -UR5, URZ, URZ ;  /* 0x000000ff05057290 */ /* 0x000fd8000fffe1ff */
.L_x_5:
[----:B------:R-:W1:Y:S01]  /*07f0*/  LDG.E R0, desc[UR6][R4.64] ;  /* 0x0000000604007981 */ /* 0x000e62000c1e1900 */
[----:B------:R-:W-:-:S04]  /*0800*/  UIADD3 UR5, UPT, UPT, UR5, 0x1, URZ ;  /* 0x0000000105057890 */ /* 0x000fc8000fffe0ff */
[----:B------:R-:W-:Y:S01]  /*0810*/  UISETP.NE.AND UP0, UPT, UR5, URZ, UPT ;  /* 0x000000ff0500728c */ /* 0x000fe2000bf05270 */
[----:B-1234-:R-:W-:-:S05]  /*0820*/  IMAD R7, R0, R7, RZ ;  /* 0x0000000700077224 */ /* 0x01efca00078e02ff */
[----:B------:R4:W-:Y:S03]  /*0830*/  STG.E desc[UR6][R2.64], R7 ;  /* 0x0000000702007986 */ /* 0x0009e6000c101906 */
[----:B------:R-:W-:Y:S05]  /*0840*/  BRA.U UP0, `(.L_x_5) ;  /* 0xfffffffd00e87547 */ /* 0x000fea000b83ffff */
[----:B------:R-:W-:Y:S05]  /*0850*/  EXIT ;  /* 0x000000000000794d */ /* 0x000fea0003800000 */
.L_x_6:
[----:B------:R-:W-:-:S00]  /*0860*/  BRA `(.L_x_6) ;  /* 0xfffffffc00fc7947 */ /* 0x000fc0000383ffff */
[----:B------:R-:W-:-:S00]  /*0870*/  NOP ;  /* 0x0000000000007918 */ /* 0x000fc00000000000 */
        /* <DEDUP_REMOVED lines=8> */
.L_x_7:


//--------------------- .nv.shared.reserved.0     --------------------------
	.section	.nv.shared.reserved.0,"aw",@nobits
	.weak		__nv_reservedSMEM_offset_0_alias
	.size		__nv_reservedSMEM_offset_0_alias, 0, 64
	.other		__nv_reservedSMEM_offset_0_alias,@"STO_CUDA_RESERVED_SHARED STV_DEFAULT"
__nv_reservedSMEM_offset_0_alias:
	.zero		0
	.zero		64


//--------------------- .nv.constant0._Z9MatModifyPiS_i --------------------------
	.section	.nv.constant0._Z9MatModifyPiS_i,"a",@progbits
	.sectionflags	@""
	.align	4
.nv.constant0._Z9MatModifyPiS_i:
	.zero		916


//--------------------- SYMBOLS --------------------------

	.type		.nv.reservedSmem.offset0,@object
	.size		.nv.reservedSmem.offset0,0x4
